//
// Generated by NVIDIA NVVM Compiler
//
// Compiler Build ID: CL-36424714
// Cuda compilation tools, release 13.0, V13.0.88
// Based on NVVM 20.0.0
//

.version 9.0
.target sm_100
.address_size 64

	// .globl	_Z28Matrix_Vector_MultiplicationPfPKfS1_i

.visible .entry _Z28Matrix_Vector_MultiplicationPfPKfS1_i(
	.param .u64 .ptr .align 1 _Z28Matrix_Vector_MultiplicationPfPKfS1_i_param_0,
	.param .u64 .ptr .align 1 _Z28Matrix_Vector_MultiplicationPfPKfS1_i_param_1,
	.param .u64 .ptr .align 1 _Z28Matrix_Vector_MultiplicationPfPKfS1_i_param_2,
	.param .u32 _Z28Matrix_Vector_MultiplicationPfPKfS1_i_param_3
)
{
	.reg .pred 	%p<11>;
	.reg .b32 	%r<37>;
	.reg .b32 	%f<112>;
	.reg .b64 	%rd<31>;

	ld.param.u64 	%rd10, [_Z28Matrix_Vector_MultiplicationPfPKfS1_i_param_0];
	ld.param.u64 	%rd11, [_Z28Matrix_Vector_MultiplicationPfPKfS1_i_param_1];
	ld.param.u64 	%rd12, [_Z28Matrix_Vector_MultiplicationPfPKfS1_i_param_2];
	ld.param.u32 	%r23, [_Z28Matrix_Vector_MultiplicationPfPKfS1_i_param_3];
	cvta.to.global.u64 	%rd1, %rd12;
	cvta.to.global.u64 	%rd2, %rd11;
	mov.u32 	%r24, %ctaid.x;
	mov.u32 	%r25, %ntid.x;
	mov.u32 	%r26, %tid.x;
	mad.lo.s32 	%r1, %r24, %r25, %r26;
	setp.ge.s32 	%p1, %r1, %r23;
	@%p1 bra 	$L__BB0_15;
	setp.lt.s32 	%p2, %r23, 1;
	mov.f32 	%f111, 0f00000000;
	@%p2 bra 	$L__BB0_14;
	mul.lo.s32 	%r2, %r23, %r1;
	and.b32  	%r3, %r23, 15;
	setp.lt.u32 	%p3, %r23, 16;
	mov.f32 	%f111, 0f00000000;
	mov.b32 	%r33, 0;
	@%p3 bra 	$L__BB0_5;
	and.b32  	%r33, %r23, 2147483632;
	neg.s32 	%r31, %r33;
	add.s64 	%rd3, %rd2, 32;
	add.s64 	%rd29, %rd1, 32;
	mov.f32 	%f111, 0f00000000;
	mov.u32 	%r30, %r2;
$L__BB0_4:
	.pragma "nounroll";
	mul.wide.s32 	%rd13, %r30, 4;
	add.s64 	%rd14, %rd3, %rd13;
	ld.global.f32 	%f18, [%rd14+-32];
	ld.global.f32 	%f19, [%rd29+-32];
	fma.rn.f32 	%f20, %f18, %f19, %f111;
	ld.global.f32 	%f21, [%rd14+-28];
	ld.global.f32 	%f22, [%rd29+-28];
	fma.rn.f32 	%f23, %f21, %f22, %f20;
	ld.global.f32 	%f24, [%rd14+-24];
	ld.global.f32 	%f25, [%rd29+-24];
	fma.rn.f32 	%f26, %f24, %f25, %f23;
	ld.global.f32 	%f27, [%rd14+-20];
	ld.global.f32 	%f28, [%rd29+-20];
	fma.rn.f32 	%f29, %f27, %f28, %f26;
	ld.global.f32 	%f30, [%rd14+-16];
	ld.global.f32 	%f31, [%rd29+-16];
	fma.rn.f32 	%f32, %f30, %f31, %f29;
	ld.global.f32 	%f33, [%rd14+-12];
	ld.global.f32 	%f34, [%rd29+-12];
	fma.rn.f32 	%f35, %f33, %f34, %f32;
	ld.global.f32 	%f36, [%rd14+-8];
	ld.global.f32 	%f37, [%rd29+-8];
	fma.rn.f32 	%f38, %f36, %f37, %f35;
	ld.global.f32 	%f39, [%rd14+-4];
	ld.global.f32 	%f40, [%rd29+-4];
	fma.rn.f32 	%f41, %f39, %f40, %f38;
	ld.global.f32 	%f42, [%rd14];
	ld.global.f32 	%f43, [%rd29];
	fma.rn.f32 	%f44, %f42, %f43, %f41;
	ld.global.f32 	%f45, [%rd14+4];
	ld.global.f32 	%f46, [%rd29+4];
	fma.rn.f32 	%f47, %f45, %f46, %f44;
	ld.global.f32 	%f48, [%rd14+8];
	ld.global.f32 	%f49, [%rd29+8];
	fma.rn.f32 	%f50, %f48, %f49, %f47;
	ld.global.f32 	%f51, [%rd14+12];
	ld.global.f32 	%f52, [%rd29+12];
	fma.rn.f32 	%f53, %f51, %f52, %f50;
	ld.global.f32 	%f54, [%rd14+16];
	ld.global.f32 	%f55, [%rd29+16];
	fma.rn.f32 	%f56, %f54, %f55, %f53;
	ld.global.f32 	%f57, [%rd14+20];
	ld.global.f32 	%f58, [%rd29+20];
	fma.rn.f32 	%f59, %f57, %f58, %f56;
	ld.global.f32 	%f60, [%rd14+24];
	ld.global.f32 	%f61, [%rd29+24];
	fma.rn.f32 	%f62, %f60, %f61, %f59;
	ld.global.f32 	%f63, [%rd14+28];
	ld.global.f32 	%f64, [%rd29+28];
	fma.rn.f32 	%f111, %f63, %f64, %f62;
	add.s32 	%r31, %r31, 16;
	add.s32 	%r30, %r30, 16;
	add.s64 	%rd29, %rd29, 64;
	setp.ne.s32 	%p4, %r31, 0;
	@%p4 bra 	$L__BB0_4;
$L__BB0_5:
	setp.eq.s32 	%p5, %r3, 0;
	@%p5 bra 	$L__BB0_14;
	and.b32  	%r11, %r23, 7;
	setp.lt.u32 	%p6, %r3, 8;
	@%p6 bra 	$L__BB0_8;
	add.s32 	%r28, %r33, %r2;
	mul.wide.s32 	%rd15, %r28, 4;
	add.s64 	%rd16, %rd2, %rd15;
	ld.global.f32 	%f66, [%rd16];
	mul.wide.u32 	%rd17, %r33, 4;
	add.s64 	%rd18, %rd1, %rd17;
	ld.global.f32 	%f67, [%rd18];
	fma.rn.f32 	%f68, %f66, %f67, %f111;
	ld.global.f32 	%f69, [%rd16+4];
	ld.global.f32 	%f70, [%rd18+4];
	fma.rn.f32 	%f71, %f69, %f70, %f68;
	ld.global.f32 	%f72, [%rd16+8];
	ld.global.f32 	%f73, [%rd18+8];
	fma.rn.f32 	%f74, %f72, %f73, %f71;
	ld.global.f32 	%f75, [%rd16+12];
	ld.global.f32 	%f76, [%rd18+12];
	fma.rn.f32 	%f77, %f75, %f76, %f74;
	ld.global.f32 	%f78, [%rd16+16];
	ld.global.f32 	%f79, [%rd18+16];
	fma.rn.f32 	%f80, %f78, %f79, %f77;
	ld.global.f32 	%f81, [%rd16+20];
	ld.global.f32 	%f82, [%rd18+20];
	fma.rn.f32 	%f83, %f81, %f82, %f80;
	ld.global.f32 	%f84, [%rd16+24];
	ld.global.f32 	%f85, [%rd18+24];
	fma.rn.f32 	%f86, %f84, %f85, %f83;
	ld.global.f32 	%f87, [%rd16+28];
	ld.global.f32 	%f88, [%rd18+28];
	fma.rn.f32 	%f111, %f87, %f88, %f86;
	add.s32 	%r33, %r33, 8;
$L__BB0_8:
	setp.eq.s32 	%p7, %r11, 0;
	@%p7 bra 	$L__BB0_14;
	and.b32  	%r14, %r23, 3;
	setp.lt.u32 	%p8, %r11, 4;
	@%p8 bra 	$L__BB0_11;
	add.s32 	%r29, %r33, %r2;
	mul.wide.s32 	%rd19, %r29, 4;
	add.s64 	%rd20, %rd2, %rd19;
	ld.global.f32 	%f90, [%rd20];
	mul.wide.u32 	%rd21, %r33, 4;
	add.s64 	%rd22, %rd1, %rd21;
	ld.global.f32 	%f91, [%rd22];
	fma.rn.f32 	%f92, %f90, %f91, %f111;
	ld.global.f32 	%f93, [%rd20+4];
	ld.global.f32 	%f94, [%rd22+4];
	fma.rn.f32 	%f95, %f93, %f94, %f92;
	ld.global.f32 	%f96, [%rd20+8];
	ld.global.f32 	%f97, [%rd22+8];
	fma.rn.f32 	%f98, %f96, %f97, %f95;
	ld.global.f32 	%f99, [%rd20+12];
	ld.global.f32 	%f100, [%rd22+12];
	fma.rn.f32 	%f111, %f99, %f100, %f98;
	add.s32 	%r33, %r33, 4;
$L__BB0_11:
	setp.eq.s32 	%p9, %r14, 0;
	@%p9 bra 	$L__BB0_14;
	mul.wide.u32 	%rd23, %r33, 4;
	add.s64 	%rd30, %rd1, %rd23;
	add.s32 	%r36, %r33, %r2;
	neg.s32 	%r35, %r14;
$L__BB0_13:
	.pragma "nounroll";
	mul.wide.s32 	%rd24, %r36, 4;
	add.s64 	%rd25, %rd2, %rd24;
	ld.global.f32 	%f101, [%rd25];
	ld.global.f32 	%f102, [%rd30];
	fma.rn.f32 	%f111, %f101, %f102, %f111;
	add.s64 	%rd30, %rd30, 4;
	add.s32 	%r36, %r36, 1;
	add.s32 	%r35, %r35, 1;
	setp.ne.s32 	%p10, %r35, 0;
	@%p10 bra 	$L__BB0_13;
$L__BB0_14:
	cvta.to.global.u64 	%rd26, %rd10;
	mul.wide.s32 	%rd27, %r1, 4;
	add.s64 	%rd28, %rd26, %rd27;
	st.global.f32 	[%rd28], %f111;
$L__BB0_15:
	ret;

}


// ===== COMPILED SASS (sm_100) =====

	.target	sm_100

	.elftype	@"ET_EXEC"


//--------------------- .note.nv.tkinfo           --------------------------
	.section	.note.nv.tkinfo,"",@"SHT_NOTE"
	.sectionflags	@"SHF_NOTE_NV_TKINFO"
	.tkinfo
        /*0018*/ 	.word	0x00000002
        /*0030*/ 	.string	""
        /*0030*/ 	.string	"ptxas"
        /*0030*/ 	.string	"Cuda compilation tools, release 13.0, V13.0.88"
        /*0030*/ 	.string	"Build cuda_13.0.r13.0/compiler.36424714_0"
        /*0030*/ 	.string	"-arch sm_100 -m 64 "



//--------------------- .note.nv.cuinfo           --------------------------
	.section	.note.nv.cuinfo,"",@"SHT_NOTE"
	.sectionflags	@"SHF_NOTE_NV_CUINFO"
        /*0018*/ 	.short	0x0002
        /*001a*/ 	.short	0x0064
        /*001c*/ 	.short	0x0082
	.zero		2


//--------------------- .nv.info                  --------------------------
	.section	.nv.info,"",@"SHT_CUDA_INFO"
	.align	4


	//----- nvinfo : EIATTR_REGCOUNT
	.align		4
        /*0000*/ 	.byte	0x04, 0x2f
        /*0002*/ 	.short	(.L_1 - .L_0)
	.align		4
.L_0:
        /*0004*/ 	.word	index@(_Z28Matrix_Vector_MultiplicationPfPKfS1_i)
        /*0008*/ 	.word	0x0000001e


	//----- nvinfo : EIATTR_FRAME_SIZE
	.align		4
.L_1:
        /*000c*/ 	.byte	0x04, 0x11
        /*000e*/ 	.short	(.L_3 - .L_2)
	.align		4
.L_2:
        /*0010*/ 	.word	index@(_Z28Matrix_Vector_MultiplicationPfPKfS1_i)
        /*0014*/ 	.word	0x00000000


	//----- nvinfo : EIATTR_MIN_STACK_SIZE
	.align		4
.L_3:
        /*0018*/ 	.byte	0x04, 0x12
        /*001a*/ 	.short	(.L_5 - .L_4)
	.align		4
.L_4:
        /*001c*/ 	.word	index@(_Z28Matrix_Vector_MultiplicationPfPKfS1_i)
        /*0020*/ 	.word	0x00000000
.L_5:


//--------------------- .nv.compat                --------------------------
	.section	.nv.compat,"",@"SHT_CUDA_COMPAT_INFO"
	.align	4
        /*0000*/ 	.byte	0x02, 0x09, 0x00, 0x00, 0x02, 0x02, 0x01, 0x00, 0x02, 0x05, 0x05, 0x00, 0x03, 0x07, 0x01, 0x01
        /*0010*/ 	.byte	0x02, 0x03, 0x00, 0x00, 0x02, 0x06, 0x01, 0x00, 0x04, 0x0b, 0x08, 0x00, 0x09, 0x00, 0x00, 0x00
        /*0020*/ 	.byte	0x00, 0x00, 0x00, 0x00


//--------------------- .nv.info._Z28Matrix_Vector_MultiplicationPfPKfS1_i --------------------------
	.section	.nv.info._Z28Matrix_Vector_MultiplicationPfPKfS1_i,"",@"SHT_CUDA_INFO"
	.sectionflags	@""
	.align	4


	//----- nvinfo : EIATTR_CUDA_API_VERSION
	.align		4
        /*0000*/ 	.byte	0x04, 0x37
        /*0002*/ 	.short	(.L_7 - .L_6)
.L_6:
        /*0004*/ 	.word	0x00000082


	//----- nvinfo : EIATTR_KPARAM_INFO
	.align		4
.L_7:
        /*0008*/ 	.byte	0x04, 0x17
        /*000a*/ 	.short	(.L_9 - .L_8)
.L_8:
        /*000c*/ 	.word	0x00000000
        /*0010*/ 	.short	0x0003
        /*0012*/ 	.short	0x0018
        /*0014*/ 	.byte	0x00, 0xf0, 0x11, 0x00


	//----- nvinfo : EIATTR_KPARAM_INFO
	.align		4
.L_9:
        /*0018*/ 	.byte	0x04, 0x17
        /*001a*/ 	.short	(.L_11 - .L_10)
.L_10:
        /*001c*/ 	.word	0x00000000
        /*0020*/ 	.short	0x0002
        /*0022*/ 	.short	0x0010
        /*0024*/ 	.byte	0x00, 0xf5, 0x21, 0x00


	//----- nvinfo : EIATTR_KPARAM_INFO
	.align		4
.L_11:
        /*0028*/ 	.byte	0x04, 0x17
        /*002a*/ 	.short	(.L_13 - .L_12)
.L_12:
        /*002c*/ 	.word	0x00000000
        /*0030*/ 	.short	0x0001
        /*0032*/ 	.short	0x0008
        /*0034*/ 	.byte	0x00, 0xf5, 0x21, 0x00


	//----- nvinfo : EIATTR_KPARAM_INFO
	.align		4
.L_13:
        /*0038*/ 	.byte	0x04, 0x17
        /*003a*/ 	.short	(.L_15 - .L_14)
.L_14:
        /*003c*/ 	.word	0x00000000
        /*0040*/ 	.short	0x0000
        /*0042*/ 	.short	0x0000
        /*0044*/ 	.byte	0x00, 0xf5, 0x21, 0x00


	//----- nvinfo : EIATTR_SPARSE_MMA_MASK
	.align		4
.L_15:
        /*0048*/ 	.byte	0x03, 0x50
        /*004a*/ 	.short	0x0000


	//----- nvinfo : EIATTR_MAXREG_COUNT
	.align		4
        /*004c*/ 	.byte	0x03, 0x1b
        /*004e*/ 	.short	0x00ff


	//----- nvinfo : EIATTR_MERCURY_ISA_VERSION
	.align		4
        /*0050*/ 	.byte	0x03, 0x5f
        /*0052*/ 	.short	0x0101


	//----- nvinfo : EIATTR_VRC_CTA_INIT_COUNT
	.align		4
        /*0054*/ 	.byte	0x02, 0x4a
	.zero		1
	.zero		1


	//----- nvinfo : EIATTR_EXIT_INSTR_OFFSETS
	.align		4
        /*0058*/ 	.byte	0x04, 0x1c
        /*005a*/ 	.short	(.L_17 - .L_16)


	//   ....[0]....
.L_16:
        /*005c*/ 	.word	0x00000070


	//   ....[1]....
        /*0060*/ 	.word	0x00000a90


	//----- nvinfo : EIATTR_CBANK_PARAM_SIZE
	.align		4
.L_17:
        /*0064*/ 	.byte	0x03, 0x19
        /*0066*/ 	.short	0x001c


	//----- nvinfo : EIATTR_PARAM_CBANK
	.align		4
        /*0068*/ 	.byte	0x04, 0x0a
        /*006a*/ 	.short	(.L_19 - .L_18)
	.align		4
.L_18:
        /*006c*/ 	.word	index@(.nv.constant0._Z28Matrix_Vector_MultiplicationPfPKfS1_i)
        /*0070*/ 	.short	0x0380
        /*0072*/ 	.short	0x001c


	//----- nvinfo : EIATTR_SW_WAR
	.align		4
.L_19:
        /*0074*/ 	.byte	0x04, 0x36
        /*0076*/ 	.short	(.L_21 - .L_20)
.L_20:
        /*0078*/ 	.word	0x00000008
.L_21:


//--------------------- .nv.callgraph             --------------------------
	.section	.nv.callgraph,"",@"SHT_CUDA_CALLGRAPH"
	.align	4
	.sectionentsize	8
	.align		4
        /*0000*/ 	.word	0x00000000
	.align		4
        /*0004*/ 	.word	0xffffffff
	.align		4
        /*0008*/ 	.word	0x00000000
	.align		4
        /*000c*/ 	.word	0xfffffffe
	.align		4
        /*0010*/ 	.word	0x00000000
	.align		4
        /*0014*/ 	.word	0xfffffffd
	.align		4
        /*0018*/ 	.word	0x00000000
	.align		4
        /*001c*/ 	.word	0xfffffffc


//--------------------- .text._Z28Matrix_Vector_MultiplicationPfPKfS1_i --------------------------
	.section	.text._Z28Matrix_Vector_MultiplicationPfPKfS1_i,"ax",@progbits
	.align	128
        .global         _Z28Matrix_Vector_MultiplicationPfPKfS1_i
        .type           _Z28Matrix_Vector_MultiplicationPfPKfS1_i,@function
        .size           _Z28Matrix_Vector_MultiplicationPfPKfS1_i,(.L_x_7 - _Z28Matrix_Vector_MultiplicationPfPKfS1_i)
        .other          _Z28Matrix_Vector_MultiplicationPfPKfS1_i,@"STO_CUDA_ENTRY STV_DEFAULT"
_Z28Matrix_Vector_MultiplicationPfPKfS1_i:
.text._Z28Matrix_Vector_MultiplicationPfPKfS1_i:
[----:B------:R-:W-:Y:S01]  /*0000*/  LDC R1, c[0x0][0x37c] ;  /* 0x0000df00ff017b82 */ /* 0x000fe20000000800 */
[----:B------:R-:W0:Y:S07]  /*0010*/  S2R R3, SR_TID.X ;  /* 0x0000000000037919 */ /* 0x000e2e0000002100 */
[----:B------:R-:W0:Y:S01]  /*0020*/  S2UR UR4, SR_CTAID.X ;  /* 0x00000000000479c3 */ /* 0x000e220000002500 */
[----:B------:R-:W1:Y:S07]  /*0030*/  LDCU UR11, c[0x0][0x398] ;  /* 0x00007300ff0b77ac */ /* 0x000e6e0008000800 */
[----:B------:R-:W0:Y:S02]  /*0040*/  LDC R0, c[0x0][0x360] ;  /* 0x0000d800ff007b82 */ /* 0x000e240000000800 */
[----:B0-----:R-:W-:-:S05]  /*0050*/  IMAD R0, R0, UR4, R3 ;  /* 0x0000000400007c24 */ /* 0x001fca000f8e0203 */
[----:B-1----:R-:W-:-:S13]  /*0060*/  ISETP.GE.AND P0, PT, R0, UR11, PT ;  /* 0x0000000b00007c0c */ /* 0x002fda000bf06270 */
[----:B------:R-:W-:Y:S05]  /*0070*/  @P0 EXIT ;  /* 0x000000000000094d */ /* 0x000fea0003800000 */
[----:B------:R-:W-:Y:S01]  /*0080*/  UISETP.GE.AND UP0, UPT, UR11, 0x1, UPT ;  /* 0x000000010b00788c */ /* 0x000fe2000bf06270 */
[----:B------:R-:W-:Y:S01]  /*0090*/  HFMA2 R15, -RZ, RZ, 0, 0 ;  /* 0x00000000ff0f7431 */ /* 0x000fe200000001ff */
[----:B------:R-:W0:Y:S07]  /*00a0*/  LDCU.64 UR12, c[0x0][0x358] ;  /* 0x00006b00ff0c77ac */ /* 0x000e2e0008000a00 */
[----:B------:R-:W-:Y:S05]  /*00b0*/  BRA.U !UP0, `(.L_x_0) ;  /* 0x0000000908687547 */ /* 0x000fea000b800000 */
[----:B------:R-:W-:Y:S02]  /*00c0*/  UISETP.GE.U32.AND UP1, UPT, UR11, 0x10, UPT ;  /* 0x000000100b00788c */ /* 0x000fe4000bf26070 */
[----:B------:R-:W-:Y:S01]  /*00d0*/  IMAD R7, R0, UR11, RZ ;  /* 0x0000000b00077c24 */ /* 0x000fe2000f8e02ff */
[----:B------:R-:W-:Y:S01]  /*00e0*/  ULOP3.LUT UR8, UR11, 0xf, URZ, 0xc0, !UPT ;  /* 0x0000000f0b087892 */ /* 0x000fe2000f8ec0ff */
[----:B------:R-:W-:Y:S02]  /*00f0*/  MOV R15, RZ ;  /* 0x000000ff000f7202 */ /* 0x000fe40000000f00 */
[----:B------:R-:W-:Y:S01]  /*0100*/  MOV R8, RZ ;  /* 0x000000ff00087202 */ /* 0x000fe20000000f00 */
[----:B------:R-:W-:Y:S02]  /*0110*/  UISETP.NE.AND UP0, UPT, UR8, URZ, UPT ;  /* 0x000000ff0800728c */ /* 0x000fe4000bf05270 */
[----:B------:R-:W-:Y:S09]  /*0120*/  BRA.U !UP1, `(.L_x_1) ;  /* 0x0000000509187547 */ /* 0x000ff2000b800000 */
[----:B------:R-:W1:Y:S01]  /*0130*/  LDCU.64 UR4, c[0x0][0x390] ;  /* 0x00007200ff0477ac */ /* 0x000e620008000a00 */
[----:B------:R-:W-:Y:S02]  /*0140*/  MOV R15, RZ ;  /* 0x000000ff000f7202 */ /* 0x000fe40000000f00 */
[----:B------:R-:W-:Y:S01]  /*0150*/  MOV R6, R7 ;  /* 0x0000000700067202 */ /* 0x000fe20000000f00 */
[----:B------:R-:W2:Y:S01]  /*0160*/  LDCU.64 UR6, c[0x0][0x388] ;  /* 0x00007100ff0677ac */ /* 0x000ea20008000a00 */
[----:B------:R-:W-:-:S04]  /*0170*/  ULOP3.LUT UR9, UR11, 0x7ffffff0, URZ, 0xc0, !UPT ;  /* 0x7ffffff00b097892 */ /* 0x000fc8000f8ec0ff */
[----:B------:R-:W-:Y:S02]  /*0180*/  UIADD3 UR10, UPT, UPT, -UR9, URZ, URZ ;  /* 0x000000ff090a7290 */ /* 0x000fe4000fffe1ff */
[----:B------:R-:W-:Y:S01]  /*0190*/  MOV R8, UR9 ;  /* 0x0000000900087c02 */ /* 0x000fe20008000f00 */
[----:B-1----:R-:W-:-:S04]  /*01a0*/  UIADD3 UR4, UP2, UPT, UR4, 0x20, URZ ;  /* 0x0000002004047890 */ /* 0x002fc8000ff5e0ff */
[----:B------:R-:W-:Y:S02]  /*01b0*/  UIADD3.X UR5, UPT, UPT, URZ, UR5, URZ, UP2, !UPT ;  /* 0x00000005ff057290 */ /* 0x000fe400097fe4ff */
[----:B--2---:R-:W-:Y:S01]  /*01c0*/  UIADD3 UR6, UP1, UPT, UR6, 0x20, URZ ;  /* 0x0000002006067890 */ /* 0x004fe2000ff3e0ff */
[----:B------:R-:W-:-:S03]  /*01d0*/  MOV R2, UR4 ;  /* 0x0000000400027c02 */ /* 0x000fc60008000f00 */
[----:B------:R-:W-:Y:S01]  /*01e0*/  MOV R3, UR5 ;  /* 0x0000000500037c02 */ /* 0x000fe20008000f00 */
[----:B------:R-:W-:-:S12]  /*01f0*/  UIADD3.X UR7, UPT, UPT, URZ, UR7, URZ, UP1, !UPT ;  /* 0x00000007ff077290 */ /* 0x000fd80008ffe4ff */
.L_x_2:
[----:B------:R-:W-:Y:S01]  /*0200*/  MOV R4, UR6 ;  /* 0x0000000600047c02 */ /* 0x000fe20008000f00 */
[----:B0-----:R-:W2:Y:S01]  /*0210*/  LDG.E R17, desc[UR12][R2.64+-0x20] ;  /* 0xffffe00c02117981 */ /* 0x001ea2000c1e1900 */
[----:B------:R-:W-:-:S03]  /*0220*/  MOV R5, UR7 ;  /* 0x0000000700057c02 */ /* 0x000fc60008000f00 */
[----:B------:R-:W3:Y:S01]  /*0230*/  LDG.E R25, desc[UR12][R2.64+-0x1c] ;  /* 0xffffe40c02197981 */ /* 0x000ee2000c1e1900 */
[----:B------:R-:W-:-:S03]  /*0240*/  IMAD.WIDE R4, R6, 0x4, R4 ;  /* 0x0000000406047825 */ /* 0x000fc600078e0204 */
[----:B------:R-:W4:Y:S04]  /*0250*/  LDG.E R19, desc[UR12][R2.64+-0x18] ;  /* 0xffffe80c02137981 */ /* 0x000f28000c1e1900 */
[----:B------:R-:W2:Y:S04]  /*0260*/  LDG.E R16, desc[UR12][R4.64+-0x20] ;  /* 0xffffe00c04107981 */ /* 0x000ea8000c1e1900 */
[----:B------:R-:W3:Y:S04]  /*0270*/  LDG.E R18, desc[UR12][R4.64+-0x1c] ;  /* 0xffffe40c04127981 */ /* 0x000ee8000c1e1900 */
[----:B------:R-:W4:Y:S04]  /*0280*/  LDG.E R20, desc[UR12][R4.64+-0x18] ;  /* 0xffffe80c04147981 */ /* 0x000f28000c1e1900 */
[----:B------:R-:W5:Y:S04]  /*0290*/  LDG.E R22, desc[UR12][R2.64+-0x14] ;  /* 0xffffec0c02167981 */ /* 0x000f68000c1e1900 */
        /* <DEDUP_REMOVED lines=8> */
[----:B------:R-:W5:Y:S01]  /*0320*/  LDG.E R14, desc[UR12][R4.64+-0x4] ;  /* 0xfffffc0c040e7981 */ /* 0x000f62000c1e1900 */
[----:B--2---:R-:W-:-:S03]  /*0330*/  FFMA R17, R16, R17, R15 ;  /* 0x0000001110117223 */ /* 0x004fc6000000000f */
[----:B------:R-:W2:Y:S04]  /*0340*/  LDG.E R15, desc[UR12][R2.64] ;  /* 0x0000000c020f7981 */ /* 0x000ea8000c1e1900 */
[----:B------:R-:W2:Y:S01]  /*0350*/  LDG.E R16, desc[UR12][R4.64] ;  /* 0x0000000c04107981 */ /* 0x000ea2000c1e1900 */
[----:B---3--:R-:W-:-:S03]  /*0360*/  FFMA R25, R18, R25, R17 ;  /* 0x0000001912197223 */ /* 0x008fc60000000011 */
[----:B------:R-:W3:Y:S01]  /*0370*/  LDG.E R17, desc[UR12][R2.64+0x4] ;  /* 0x0000040c02117981 */ /* 0x000ee2000c1e1900 */
[----:B----4-:R-:W-:-:S03]  /*0380*/  FFMA R26, R20, R19, R25 ;  /* 0x00000013141a7223 */ /* 0x010fc60000000019 */
[----:B------:R-:W3:Y:S04]  /*0390*/  LDG.E R18, desc[UR12][R4.64+0x4] ;  /* 0x0000040c04127981 */ /* 0x000ee8000c1e1900 */
[----:B------:R-:W4:Y:S01]  /*03a0*/  LDG.E R20, desc[UR12][R2.64+0x8] ;  /* 0x0000080c02147981 */ /* 0x000f22000c1e1900 */
[----:B-----5:R-:W-:-:S03]  /*03b0*/  FFMA R25, R21, R22, R26 ;  /* 0x0000001615197223 */ /* 0x020fc6000000001a */
[----:B------:R-:W4:Y:S04]  /*03c0*/  LDG.E R19, desc[UR12][R4.64+0x8] ;  /* 0x0000080c04137981 */ /* 0x000f28000c1e1900 */
[----:B------:R-:W5:Y:S01]  /*03d0*/  LDG.E R22, desc[UR12][R2.64+0xc] ;  /* 0x00000c0c02167981 */ /* 0x000f62000c1e1900 */
[----:B------:R-:W-:-:S03]  /*03e0*/  FFMA R25, R24, R23, R25 ;  /* 0x0000001718197223 */ /* 0x000fc60000000019 */
[----:B------:R-:W5:Y:S04]  /*03f0*/  LDG.E R21, desc[UR12][R4.64+0xc] ;  /* 0x00000c0c04157981 */ /* 0x000f68000c1e1900 */
[----:B------:R-:W5:Y:S01]  /*0400*/  LDG.E R24, desc[UR12][R2.64+0x10] ;  /* 0x0000100c02187981 */ /* 0x000f62000c1e1900 */
[----:B------:R-:W-:-:S03]  /*0410*/  FFMA R25, R10, R9, R25 ;  /* 0x000000090a197223 */ /* 0x000fc60000000019 */
[----:B------:R-:W5:Y:S04]  /*0420*/  LDG.E R23, desc[UR12][R4.64+0x10] ;  /* 0x0000100c04177981 */ /* 0x000f68000c1e1900 */
[----:B------:R-:W5:Y:S01]  /*0430*/  LDG.E R10, desc[UR12][R2.64+0x14] ;  /* 0x0000140c020a7981 */ /* 0x000f62000c1e1900 */
[----:B------:R-:W-:-:S03]  /*0440*/  FFMA R27, R12, R11, R25 ;  /* 0x0000000b0c1b7223 */ /* 0x000fc60000000019 */
[----:B------:R-:W5:Y:S04]  /*0450*/  LDG.E R9, desc[UR12][R4.64+0x14] ;  /* 0x0000140c04097981 */ /* 0x000f68000c1e1900 */
[----:B------:R-:W5:Y:S04]  /*0460*/  LDG.E R11, desc[UR12][R2.64+0x18] ;  /* 0x0000180c020b7981 */ /* 0x000f68000c1e1900 */
[----:B------:R-:W5:Y:S04]  /*0470*/  LDG.E R12, desc[UR12][R4.64+0x18] ;  /* 0x0000180c040c7981 */ /* 0x000f68000c1e1900 */
[----:B------:R-:W5:Y:S04]  /*0480*/  LDG.E R25, desc[UR12][R4.64+0x1c] ;  /* 0x00001c0c04197981 */ /* 0x000f68000c1e1900 */
[----:B------:R0:W5:Y:S01]  /*0490*/  LDG.E R26, desc[UR12][R2.64+0x1c] ;  /* 0x00001c0c021a7981 */ /* 0x000162000c1e1900 */
[----:B------:R-:W-:Y:S01]  /*04a0*/  FFMA R13, R14, R13, R27 ;  /* 0x0000000d0e0d7223 */ /* 0x000fe2000000001b */
[----:B------:R-:W-:-:S04]  /*04b0*/  UIADD3 UR10, UPT, UPT, UR10, 0x10, URZ ;  /* 0x000000100a0a7890 */ /* 0x000fc8000fffe0ff */
[----:B------:R-:W-:Y:S01]  /*04c0*/  UISETP.NE.AND UP1, UPT, UR10, URZ, UPT ;  /* 0x000000ff0a00728c */ /* 0x000fe2000bf25270 */
[----:B0-----:R-:W-:Y:S02]  /*04d0*/  IADD3 R2, P0, PT, R2, 0x40, RZ ;  /* 0x0000004002027810 */ /* 0x001fe40007f1e0ff */
[----:B------:R-:W-:Y:S02]  /*04e0*/  IADD3 R6, PT, PT, R6, 0x10, RZ ;  /* 0x0000001006067810 */ /* 0x000fe40007ffe0ff */
[----:B------:R-:W-:Y:S01]  /*04f0*/  IADD3.X R3, PT, PT, RZ, R3, RZ, P0, !PT ;  /* 0x00000003ff037210 */ /* 0x000fe200007fe4ff */
[----:B--2---:R-:W-:-:S04]  /*0500*/  FFMA R13, R16, R15, R13 ;  /* 0x0000000f100d7223 */ /* 0x004fc8000000000d */
[----:B---3--:R-:W-:-:S04]  /*0510*/  FFMA R18, R18, R17, R13 ;  /* 0x0000001112127223 */ /* 0x008fc8000000000d */
[----:B----4-:R-:W-:-:S04]  /*0520*/  FFMA R18, R19, R20, R18 ;  /* 0x0000001413127223 */ /* 0x010fc80000000012 */
[----:B-----5:R-:W-:-:S04]  /*0530*/  FFMA R18, R21, R22, R18 ;  /* 0x0000001615127223 */ /* 0x020fc80000000012 */
[----:B------:R-:W-:-:S04]  /*0540*/  FFMA R18, R23, R24, R18 ;  /* 0x0000001817127223 */ /* 0x000fc80000000012 */
[----:B------:R-:W-:-:S04]  /*0550*/  FFMA R9, R9, R10, R18 ;  /* 0x0000000a09097223 */ /* 0x000fc80000000012 */
[----:B------:R-:W-:-:S04]  /*0560*/  FFMA R12, R12, R11, R9 ;  /* 0x0000000b0c0c7223 */ /* 0x000fc80000000009 */
[----:B------:R-:W-:Y:S01]  /*0570*/  FFMA R15, R25, R26, R12 ;  /* 0x0000001a190f7223 */ /* 0x000fe2000000000c */
[----:B------:R-:W-:Y:S06]  /*0580*/  BRA.U UP1, `(.L_x_2) ;  /* 0xfffffffd011c7547 */ /* 0x000fec000b83ffff */
.L_x_1:
[----:B------:R-:W-:Y:S05]  /*0590*/  BRA.U !UP0, `(.L_x_0) ;  /* 0x0000000508307547 */ /* 0x000fea000b800000 */
[----:B------:R-:W-:Y:S02]  /*05a0*/  UISETP.GE.U32.AND UP0, UPT, UR8, 0x8, UPT ;  /* 0x000000080800788c */ /* 0x000fe4000bf06070 */
[----:B------:R-:W-:-:S04]  /*05b0*/  ULOP3.LUT UR5, UR11, 0x7, URZ, 0xc0, !UPT ;  /* 0x000000070b057892 */ /* 0x000fc8000f8ec0ff */
[----:B------:R-:W-:-:S03]  /*05c0*/  UISETP.NE.AND UP1, UPT, UR5, URZ, UPT ;  /* 0x000000ff0500728c */ /* 0x000fc6000bf25270 */
[----:B------:R-:W-:Y:S08]  /*05d0*/  BRA.U !UP0, `(.L_x_3) ;  /* 0x0000000108787547 */ /* 0x000ff0000b800000 */
[----:B------:R-:W1:Y:S01]  /*05e0*/  LDC.64 R2, c[0x0][0x388] ;  /* 0x0000e200ff027b82 */ /* 0x000e620000000a00 */
[----:B------:R-:W-:-:S07]  /*05f0*/  IADD3 R9, PT, PT, R7, R8, RZ ;  /* 0x0000000807097210 */ /* 0x000fce0007ffe0ff */
[----:B------:R-:W2:Y:S01]  /*0600*/  LDC.64 R4, c[0x0][0x390] ;  /* 0x0000e400ff047b82 */ /* 0x000ea20000000a00 */
[----:B-1----:R-:W-:-:S05]  /*0610*/  IMAD.WIDE R2, R9, 0x4, R2 ;  /* 0x0000000409027825 */ /* 0x002fca00078e0202 */
[----:B0-----:R-:W3:Y:S01]  /*0620*/  LDG.E R10, desc[UR12][R2.64] ;  /* 0x0000000c020a7981 */ /* 0x001ee2000c1e1900 */
[----:B--2---:R-:W-:-:S03]  /*0630*/  IMAD.WIDE.U32 R4, R8, 0x4, R4 ;  /* 0x0000000408047825 */ /* 0x004fc600078e0004 */
[----:B------:R-:W2:Y:S04]  /*0640*/  LDG.E R13, desc[UR12][R2.64+0x4] ;  /* 0x0000040c020d7981 */ /* 0x000ea8000c1e1900 */
[----:B------:R-:W3:Y:S04]  /*0650*/  LDG.E R11, desc[UR12][R4.64] ;  /* 0x0000000c040b7981 */ /* 0x000ee8000c1e1900 */
[----:B------:R-:W2:Y:S04]  /*0660*/  LDG.E R12, desc[UR12][R4.64+0x4] ;  /* 0x0000040c040c7981 */ /* 0x000ea8000c1e1900 */
[----:B------:R-:W4:Y:S04]  /*0670*/  LDG.E R17, desc[UR12][R2.64+0x8] ;  /* 0x0000080c02117981 */ /* 0x000f28000c1e1900 */
        /* <DEDUP_REMOVED lines=11> */
[----:B------:R-:W-:Y:S01]  /*0730*/  IADD3 R8, PT, PT, R8, 0x8, RZ ;  /* 0x0000000808087810 */ /* 0x000fe20007ffe0ff */
[----:B---3--:R-:W-:-:S04]  /*0740*/  FFMA R10, R10, R11, R15 ;  /* 0x0000000b0a0a7223 */ /* 0x008fc8000000000f */
[----:B--2---:R-:W-:-:S04]  /*0750*/  FFMA R10, R13, R12, R10 ;  /* 0x0000000c0d0a7223 */ /* 0x004fc8000000000a */
[----:B----4-:R-:W-:-:S04]  /*0760*/  FFMA R10, R17, R14, R10 ;  /* 0x0000000e110a7223 */ /* 0x010fc8000000000a */
[----:B-----5:R-:W-:-:S04]  /*0770*/  FFMA R10, R19, R16, R10 ;  /* 0x00000010130a7223 */ /* 0x020fc8000000000a */
[----:B------:R-:W-:-:S04]  /*0780*/  FFMA R10, R21, R18, R10 ;  /* 0x00000012150a7223 */ /* 0x000fc8000000000a */
[----:B------:R-:W-:-:S04]  /*0790*/  FFMA R23, R23, R20, R10 ;  /* 0x0000001417177223 */ /* 0x000fc8000000000a */
[----:B------:R-:W-:-:S04]  /*07a0*/  FFMA R6, R6, R9, R23 ;  /* 0x0000000906067223 */ /* 0x000fc80000000017 */
[----:B------:R-:W-:-:S07]  /*07b0*/  FFMA R15, R25, R22, R6 ;  /* 0x00000016190f7223 */ /* 0x000fce0000000006 */
.L_x_3:
        /* <DEDUP_REMOVED lines=17> */
[----:B------:R-:W5:Y:S01]  /*08d0*/  LDG.E R14, desc[UR12][R4.64+0xc] ;  /* 0x00000c0c040e7981 */ /* 0x000f62000c1e1900 */
[----:B------:R-:W-:Y:S01]  /*08e0*/  IADD3 R8, PT, PT, R8, 0x4, RZ ;  /* 0x0000000408087810 */ /* 0x000fe20007ffe0ff */
[----:B---3--:R-:W-:-:S04]  /*08f0*/  FFMA R6, R6, R9, R15 ;  /* 0x0000000906067223 */ /* 0x008fc8000000000f */
[----:B--2---:R-:W-:-:S04]  /*0900*/  FFMA R6, R11, R10, R6 ;  /* 0x0000000a0b067223 */ /* 0x004fc80000000006 */
[----:B----4-:R-:W-:-:S04]  /*0910*/  FFMA R6, R13, R12, R6 ;  /* 0x0000000c0d067223 */ /* 0x010fc80000000006 */
[----:B-----5:R-:W-:-:S07]  /*0920*/  FFMA R15, R17, R14, R6 ;  /* 0x0000000e110f7223 */ /* 0x020fce0000000006 */
.L_x_4:
[----:B------:R-:W-:Y:S05]  /*0930*/  BRA.U !UP1, `(.L_x_0) ;  /* 0x0000000109487547 */ /* 0x000fea000b800000 */
[----:B------:R-:W1:Y:S01]  /*0940*/  LDC.64 R2, c[0x0][0x390] ;  /* 0x0000e400ff027b82 */ /* 0x000e620000000a00 */
[----:B------:R-:W-:Y:S01]  /*0950*/  IADD3 R7, PT, PT, R7, R8, RZ ;  /* 0x0000000807077210 */ /* 0x000fe20007ffe0ff */
[----:B------:R-:W-:-:S06]  /*0960*/  UIADD3 UR4, UPT, UPT, -UR4, URZ, URZ ;  /* 0x000000ff04047290 */ /* 0x000fcc000fffe1ff */
[----:B------:R-:W2:Y:S01]  /*0970*/  LDC.64 R10, c[0x0][0x388] ;  /* 0x0000e200ff0a7b82 */ /* 0x000ea20000000a00 */
[----:B-1----:R-:W-:-:S03]  /*0980*/  IMAD.WIDE.U32 R2, R8, 0x4, R2 ;  /* 0x0000000408027825 */ /* 0x002fc600078e0002 */
[----:B------:R-:W-:Y:S02]  /*0990*/  MOV R6, R2 ;  /* 0x0000000200067202 */ /* 0x000fe40000000f00 */
[----:B------:R-:W-:-:S07]  /*09a0*/  MOV R5, R3 ;  /* 0x0000000300057202 */ /* 0x000fce0000000f00 */
.L_x_5:
[----:B--2---:R-:W-:Y:S01]  /*09b0*/  IMAD.WIDE R2, R7, 0x4, R10 ;  /* 0x0000000407027825 */ /* 0x004fe200078e020a */
[----:B------:R-:W-:-:S05]  /*09c0*/  MOV R4, R6 ;  /* 0x0000000600047202 */ /* 0x000fca0000000f00 */
[----:B0-----:R-:W2:Y:S04]  /*09d0*/  LDG.E R2, desc[UR12][R2.64] ;  /* 0x0000000c02027981 */ /* 0x001ea8000c1e1900 */
[----:B------:R0:W2:Y:S01]  /*09e0*/  LDG.E R4, desc[UR12][R4.64] ;  /* 0x0000000c04047981 */ /* 0x0000a2000c1e1900 */
[----:B------:R-:W-:Y:S01]  /*09f0*/  UIADD3 UR4, UPT, UPT, UR4, 0x1, URZ ;  /* 0x0000000104047890 */ /* 0x000fe2000fffe0ff */
[----:B------:R-:W-:Y:S02]  /*0a00*/  IADD3 R6, P0, PT, R6, 0x4, RZ ;  /* 0x0000000406067810 */ /* 0x000fe40007f1e0ff */
[----:B------:R-:W-:Y:S01]  /*0a10*/  IADD3 R7, PT, PT, R7, 0x1, RZ ;  /* 0x0000000107077810 */ /* 0x000fe20007ffe0ff */
[----:B------:R-:W-:Y:S01]  /*0a20*/  UISETP.NE.AND UP0, UPT, UR4, URZ, UPT ;  /* 0x000000ff0400728c */ /* 0x000fe2000bf05270 */
[----:B0-----:R-:W-:Y:S01]  /*0a30*/  IADD3.X R5, PT, PT, RZ, R5, RZ, P0, !PT ;  /* 0x00000005ff057210 */ /* 0x001fe200007fe4ff */
[----:B--2---:R-:W-:-:S07]  /*0a40*/  FFMA R15, R2, R4, R15 ;  /* 0x00000004020f7223 */ /* 0x004fce000000000f */
[----:B------:R-:W-:Y:S05]  /*0a50*/  BRA.U UP0, `(.L_x_5) ;  /* 0xfffffffd00d47547 */ /* 0x000fea000b83ffff */
.L_x_0:
[----:B------:R-:W1:Y:S02]  /*0a60*/  LDC.64 R2, c[0x0][0x380] ;  /* 0x0000e000ff027b82 */ /* 0x000e640000000a00 */
[----:B-1----:R-:W-:-:S05]  /*0a70*/  IMAD.WIDE R2, R0, 0x4, R2 ;  /* 0x0000000400027825 */ /* 0x002fca00078e0202 */
[----:B0-----:R-:W-:Y:S01]  /*0a80*/  STG.E desc[UR12][R2.64], R15 ;  /* 0x0000000f02007986 */ /* 0x001fe2000c10190c */
[----:B------:R-:W-:Y:S05]  /*0a90*/  EXIT ;  /* 0x000000000000794d */ /* 0x000fea0003800000 */
.L_x_6:
[----:B------:R-:W-:-:S00]  /*0aa0*/  BRA `(.L_x_6) ;  /* 0xfffffffc00fc7947 */ /* 0x000fc0000383ffff */
[----:B------:R-:W-:-:S00]  /*0ab0*/  NOP ;  /* 0x0000000000007918 */ /* 0x000fc00000000000 */
        /* <DEDUP_REMOVED lines=12> */
.L_x_7:


//--------------------- .nv.shared.reserved.0     --------------------------
	.section	.nv.shared.reserved.0,"aw",@nobits
	.weak		__nv_reservedSMEM_offset_0_alias
	.size		__nv_reservedSMEM_offset_0_alias, 0, 64
	.other		__nv_reservedSMEM_offset_0_alias,@"STO_CUDA_RESERVED_SHARED STV_DEFAULT"
__nv_reservedSMEM_offset_0_alias:
	.zero		0
	.zero		64


//--------------------- .nv.constant0._Z28Matrix_Vector_MultiplicationPfPKfS1_i --------------------------
	.section	.nv.constant0._Z28Matrix_Vector_MultiplicationPfPKfS1_i,"a",@progbits
	.sectionflags	@""
	.align	4
.nv.constant0._Z28Matrix_Vector_MultiplicationPfPKfS1_i:
	.zero		924


//--------------------- SYMBOLS --------------------------

	.type		.nv.reservedSmem.offset0,@object
	.size		.nv.reservedSmem.offset0,0x4
